//
// Generated by NVIDIA NVVM Compiler
//
// Compiler Build ID: CL-36424714
// Cuda compilation tools, release 13.0, V13.0.88
// Based on NVVM 20.0.0
//

.version 9.0
.target sm_100
.address_size 64

	// .globl	_Z9deviceAddPiS_S_

.visible .entry _Z9deviceAddPiS_S_(
	.param .u64 .ptr .align 1 _Z9deviceAddPiS_S__param_0,
	.param .u64 .ptr .align 1 _Z9deviceAddPiS_S__param_1,
	.param .u64 .ptr .align 1 _Z9deviceAddPiS_S__param_2
)
{
	.reg .b32 	%r<5>;
	.reg .b64 	%rd<11>;

	ld.param.u64 	%rd1, [_Z9deviceAddPiS_S__param_0];
	ld.param.u64 	%rd2, [_Z9deviceAddPiS_S__param_1];
	ld.param.u64 	%rd3, [_Z9deviceAddPiS_S__param_2];
	cvta.to.global.u64 	%rd4, %rd3;
	cvta.to.global.u64 	%rd5, %rd2;
	cvta.to.global.u64 	%rd6, %rd1;
	mov.u32 	%r1, %ctaid.x;
	mul.wide.u32 	%rd7, %r1, 4;
	add.s64 	%rd8, %rd6, %rd7;
	ld.global.u32 	%r2, [%rd8];
	add.s64 	%rd9, %rd5, %rd7;
	ld.global.u32 	%r3, [%rd9];
	add.s32 	%r4, %r3, %r2;
	add.s64 	%rd10, %rd4, %rd7;
	st.global.u32 	[%rd10], %r4;
	ret;

}


// ===== COMPILED SASS (sm_100) =====

	.target	sm_100

	.elftype	@"ET_EXEC"


//--------------------- .note.nv.tkinfo           --------------------------
	.section	.note.nv.tkinfo,"",@"SHT_NOTE"
	.sectionflags	@"SHF_NOTE_NV_TKINFO"
	.tkinfo
        /*0018*/ 	.word	0x00000002
        /*0030*/ 	.string	""
        /*0030*/ 	.string	"ptxas"
        /*0030*/ 	.string	"Cuda compilation tools, release 13.0, V13.0.88"
        /*0030*/ 	.string	"Build cuda_13.0.r13.0/compiler.36424714_0"
        /*0030*/ 	.string	"-arch sm_100 -m 64 "



//--------------------- .note.nv.cuinfo           --------------------------
	.section	.note.nv.cuinfo,"",@"SHT_NOTE"
	.sectionflags	@"SHF_NOTE_NV_CUINFO"
        /*0018*/ 	.short	0x0002
        /*001a*/ 	.short	0x0064
        /*001c*/ 	.short	0x0082
	.zero		2


//--------------------- .nv.info                  --------------------------
	.section	.nv.info,"",@"SHT_CUDA_INFO"
	.align	4


	//----- nvinfo : EIATTR_REGCOUNT
	.align		4
        /*0000*/ 	.byte	0x04, 0x2f
        /*0002*/ 	.short	(.L_1 - .L_0)
	.align		4
.L_0:
        /*0004*/ 	.word	index@(_Z9deviceAddPiS_S_)
        /*0008*/ 	.word	0x0000000c


	//----- nvinfo : EIATTR_FRAME_SIZE
	.align		4
.L_1:
        /*000c*/ 	.byte	0x04, 0x11
        /*000e*/ 	.short	(.L_3 - .L_2)
	.align		4
.L_2:
        /*0010*/ 	.word	index@(_Z9deviceAddPiS_S_)
        /*0014*/ 	.word	0x00000000


	//----- nvinfo : EIATTR_MIN_STACK_SIZE
	.align		4
.L_3:
        /*0018*/ 	.byte	0x04, 0x12
        /*001a*/ 	.short	(.L_5 - .L_4)
	.align		4
.L_4:
        /*001c*/ 	.word	index@(_Z9deviceAddPiS_S_)
        /*0020*/ 	.word	0x00000000
.L_5:


//--------------------- .nv.compat                --------------------------
	.section	.nv.compat,"",@"SHT_CUDA_COMPAT_INFO"
	.align	4
        /*0000*/ 	.byte	0x02, 0x09, 0x00, 0x00, 0x02, 0x02, 0x01, 0x00, 0x02, 0x05, 0x05, 0x00, 0x03, 0x07, 0x01, 0x01
        /*0010*/ 	.byte	0x02, 0x03, 0x00, 0x00, 0x02, 0x06, 0x01, 0x00, 0x04, 0x0b, 0x08, 0x00, 0x09, 0x00, 0x00, 0x00
        /*0020*/ 	.byte	0x00, 0x00, 0x00, 0x00


//--------------------- .nv.info._Z9deviceAddPiS_S_ --------------------------
	.section	.nv.info._Z9deviceAddPiS_S_,"",@"SHT_CUDA_INFO"
	.sectionflags	@""
	.align	4


	//----- nvinfo : EIATTR_CUDA_API_VERSION
	.align		4
        /*0000*/ 	.byte	0x04, 0x37
        /*0002*/ 	.short	(.L_7 - .L_6)
.L_6:
        /*0004*/ 	.word	0x00000082


	//----- nvinfo : EIATTR_KPARAM_INFO
	.align		4
.L_7:
        /*0008*/ 	.byte	0x04, 0x17
        /*000a*/ 	.short	(.L_9 - .L_8)
.L_8:
        /*000c*/ 	.word	0x00000000
        /*0010*/ 	.short	0x0002
        /*0012*/ 	.short	0x0010
        /*0014*/ 	.byte	0x00, 0xf5, 0x21, 0x00


	//----- nvinfo : EIATTR_KPARAM_INFO
	.align		4
.L_9:
        /*0018*/ 	.byte	0x04, 0x17
        /*001a*/ 	.short	(.L_11 - .L_10)
.L_10:
        /*001c*/ 	.word	0x00000000
        /*0020*/ 	.short	0x0001
        /*0022*/ 	.short	0x0008
        /*0024*/ 	.byte	0x00, 0xf5, 0x21, 0x00


	//----- nvinfo : EIATTR_KPARAM_INFO
	.align		4
.L_11:
        /*0028*/ 	.byte	0x04, 0x17
        /*002a*/ 	.short	(.L_13 - .L_12)
.L_12:
        /*002c*/ 	.word	0x00000000
        /*0030*/ 	.short	0x0000
        /*0032*/ 	.short	0x0000
        /*0034*/ 	.byte	0x00, 0xf5, 0x21, 0x00


	//----- nvinfo : EIATTR_SPARSE_MMA_MASK
	.align		4
.L_13:
        /*0038*/ 	.byte	0x03, 0x50
        /*003a*/ 	.short	0x0000


	//----- nvinfo : EIATTR_MAXREG_COUNT
	.align		4
        /*003c*/ 	.byte	0x03, 0x1b
        /*003e*/ 	.short	0x00ff


	//----- nvinfo : EIATTR_MERCURY_ISA_VERSION
	.align		4
        /*0040*/ 	.byte	0x03, 0x5f
        /*0042*/ 	.short	0x0101


	//----- nvinfo : EIATTR_VRC_CTA_INIT_COUNT
	.align		4
        /*0044*/ 	.byte	0x02, 0x4a
	.zero		1
	.zero		1


	//----- nvinfo : EIATTR_EXIT_INSTR_OFFSETS
	.align		4
        /*0048*/ 	.byte	0x04, 0x1c
        /*004a*/ 	.short	(.L_15 - .L_14)


	//   ....[0]....
.L_14:
        /*004c*/ 	.word	0x000000d0


	//----- nvinfo : EIATTR_CBANK_PARAM_SIZE
	.align		4
.L_15:
        /*0050*/ 	.byte	0x03, 0x19
        /*0052*/ 	.short	0x0018


	//----- nvinfo : EIATTR_PARAM_CBANK
	.align		4
        /*0054*/ 	.byte	0x04, 0x0a
        /*0056*/ 	.short	(.L_17 - .L_16)
	.align		4
.L_16:
        /*0058*/ 	.word	index@(.nv.constant0._Z9deviceAddPiS_S_)
        /*005c*/ 	.short	0x0380
        /*005e*/ 	.short	0x0018


	//----- nvinfo : EIATTR_SW_WAR
	.align		4
.L_17:
        /*0060*/ 	.byte	0x04, 0x36
        /*0062*/ 	.short	(.L_19 - .L_18)
.L_18:
        /*0064*/ 	.word	0x00000008
.L_19:


//--------------------- .nv.callgraph             --------------------------
	.section	.nv.callgraph,"",@"SHT_CUDA_CALLGRAPH"
	.align	4
	.sectionentsize	8
	.align		4
        /*0000*/ 	.word	0x00000000
	.align		4
        /*0004*/ 	.word	0xffffffff
	.align		4
        /*0008*/ 	.word	0x00000000
	.align		4
        /*000c*/ 	.word	0xfffffffe
	.align		4
        /*0010*/ 	.word	0x00000000
	.align		4
        /*0014*/ 	.word	0xfffffffd
	.align		4
        /*0018*/ 	.word	0x00000000
	.align		4
        /*001c*/ 	.word	0xfffffffc


//--------------------- .text._Z9deviceAddPiS_S_  --------------------------
	.section	.text._Z9deviceAddPiS_S_,"ax",@progbits
	.align	128
        .global         _Z9deviceAddPiS_S_
        .type           _Z9deviceAddPiS_S_,@function
        .size           _Z9deviceAddPiS_S_,(.L_x_1 - _Z9deviceAddPiS_S_)
        .other          _Z9deviceAddPiS_S_,@"STO_CUDA_ENTRY STV_DEFAULT"
_Z9deviceAddPiS_S_:
.text._Z9deviceAddPiS_S_:
[----:B------:R-:W-:Y:S01]  /*0000*/  LDC R1, c[0x0][0x37c] ;  /* 0x0000df00ff017b82 */ /* 0x000fe20000000800 */
[----:B------:R-:W0:Y:S07]  /*0010*/  S2R R9, SR_CTAID.X ;  /* 0x0000000000097919 */ /* 0x000e2e0000002500 */
[----:B------:R-:W0:Y:S01]  /*0020*/  LDC.64 R2, c[0x0][0x380] ;  /* 0x0000e000ff027b82 */ /* 0x000e220000000a00 */
[----:B------:R-:W1:Y:S07]  /*0030*/  LDCU.64 UR4, c[0x0][0x358] ;  /* 0x00006b00ff0477ac */ /* 0x000e6e0008000a00 */
[----:B------:R-:W2:Y:S08]  /*0040*/  LDC.64 R4, c[0x0][0x388] ;  /* 0x0000e200ff047b82 */ /* 0x000eb00000000a00 */
[----:B------:R-:W3:Y:S01]  /*0050*/  LDC.64 R6, c[0x0][0x390] ;  /* 0x0000e400ff067b82 */ /* 0x000ee20000000a00 */
[----:B0-----:R-:W-:-:S04]  /*0060*/  IMAD.WIDE.U32 R2, R9, 0x4, R2 ;  /* 0x0000000409027825 */ /* 0x001fc800078e0002 */
[C---:B--2---:R-:W-:Y:S02]  /*0070*/  IMAD.WIDE.U32 R4, R9.reuse, 0x4, R4 ;  /* 0x0000000409047825 */ /* 0x044fe400078e0004 */
[----:B-1----:R-:W2:Y:S04]  /*0080*/  LDG.E R2, desc[UR4][R2.64] ;  /* 0x0000000402027981 */ /* 0x002ea8000c1e1900 */
[----:B------:R-:W2:Y:S01]  /*0090*/  LDG.E R5, desc[UR4][R4.64] ;  /* 0x0000000404057981 */ /* 0x000ea2000c1e1900 */
[----:B---3--:R-:W-:Y:S01]  /*00a0*/  IMAD.WIDE.U32 R6, R9, 0x4, R6 ;  /* 0x0000000409067825 */ /* 0x008fe200078e0006 */
[----:B--2---:R-:W-:-:S05]  /*00b0*/  IADD3 R9, PT, PT, R2, R5, RZ ;  /* 0x0000000502097210 */ /* 0x004fca0007ffe0ff */
[----:B------:R-:W-:Y:S01]  /*00c0*/  STG.E desc[UR4][R6.64], R9 ;  /* 0x0000000906007986 */ /* 0x000fe2000c101904 */
[----:B------:R-:W-:Y:S05]  /*00d0*/  EXIT ;  /* 0x000000000000794d */ /* 0x000fea0003800000 */
.L_x_0:
[----:B------:R-:W-:-:S00]  /*00e0*/  BRA `(.L_x_0) ;  /* 0xfffffffc00fc7947 */ /* 0x000fc0000383ffff */
[----:B------:R-:W-:-:S00]  /*00f0*/  NOP ;  /* 0x0000000000007918 */ /* 0x000fc00000000000 */
        /* <DEDUP_REMOVED lines=8> */
.L_x_1:


//--------------------- .nv.shared.reserved.0     --------------------------
	.section	.nv.shared.reserved.0,"aw",@nobits
	.weak		__nv_reservedSMEM_offset_0_alias
	.size		__nv_reservedSMEM_offset_0_alias, 0, 64
	.other		__nv_reservedSMEM_offset_0_alias,@"STO_CUDA_RESERVED_SHARED STV_DEFAULT"
__nv_reservedSMEM_offset_0_alias:
	.zero		0
	.zero		64


//--------------------- .nv.constant0._Z9deviceAddPiS_S_ --------------------------
	.section	.nv.constant0._Z9deviceAddPiS_S_,"a",@progbits
	.sectionflags	@""
	.align	4
.nv.constant0._Z9deviceAddPiS_S_:
	.zero		920


//--------------------- SYMBOLS --------------------------

	.type		.nv.reservedSmem.offset0,@object
	.size		.nv.reservedSmem.offset0,0x4
